	.headerflags	@"EF_CUDA_TEXMODE_UNIFIED EF_CUDA_64BIT_ADDRESS EF_CUDA_ACCELERATORS EF_CUDA_SM90 EF_CUDA_VIRTUAL_SM(EF_CUDA_SM90)"
	.elftype	@"ET_EXEC"


//--------------------- .nv.info                  --------------------------
	.section	.nv.info,"",@"SHT_CUDA_INFO"
	.align	4


	//----- nvinfo : EIATTR_REGCOUNT
	.align		4
        /*0000*/ 	.byte	0x04, 0x2f
        /*0002*/ 	.short	(.L_1 - .L_0)
	.align		4
.L_0:
        /*0004*/ 	.word	index@(triton_poi_fused__native_batch_norm_legit_no_training_convolution_relu_30)
        /*0008*/ 	.word	0x0000001e


	//----- nvinfo : EIATTR_MIN_STACK_SIZE
	.align		4
.L_1:
        /*000c*/ 	.byte	0x04, 0x12
        /*000e*/ 	.short	(.L_3 - .L_2)
	.align		4
.L_2:
        /*0010*/ 	.word	index@(triton_poi_fused__native_batch_norm_legit_no_training_convolution_relu_30)
        /*0014*/ 	.word	0x00000000


	//----- nvinfo : EIATTR_FRAME_SIZE
	.align		4
.L_3:
        /*0018*/ 	.byte	0x04, 0x11
        /*001a*/ 	.short	(.L_5 - .L_4)
	.align		4
.L_4:
        /*001c*/ 	.word	index@(triton_poi_fused__native_batch_norm_legit_no_training_convolution_relu_30)
        /*0020*/ 	.word	0x00000000


	//----- nvinfo : EIATTR_MIN_STACK_SIZE
	.align		4
.L_5:
        /*0024*/ 	.byte	0x04, 0x12
        /*0026*/ 	.short	(.L_7 - .L_6)
	.align		4
.L_6:
        /*0028*/ 	.word	index@(triton_poi_fused__native_batch_norm_legit_no_training_convolution_relu_30)
        /*002c*/ 	.word	0x00000000
.L_7:


//--------------------- .nv.info.triton_poi_fused__native_batch_norm_legit_no_training_convolution_relu_30 --------------------------
	.section	.nv.info.triton_poi_fused__native_batch_norm_legit_no_training_convolution_relu_30,"",@"SHT_CUDA_INFO"
	.sectionflags	@""
	.align	4


	//----- nvinfo : EIATTR_CUDA_API_VERSION
	.align		4
        /*0000*/ 	.byte	0x04, 0x37
        /*0002*/ 	.short	(.L_9 - .L_8)
.L_8:
        /*0004*/ 	.word	0x0000007c


	//----- nvinfo : EIATTR_KPARAM_INFO
	.align		4
.L_9:
        /*0008*/ 	.byte	0x04, 0x17
        /*000a*/ 	.short	(.L_11 - .L_10)
.L_10:
        /*000c*/ 	.word	0x00000000
        /*0010*/ 	.short	0x0003
        /*0012*/ 	.short	0x0014
        /*0014*/ 	.byte	0x00, 0xf0, 0x11, 0x00


	//----- nvinfo : EIATTR_KPARAM_INFO
	.align		4
.L_11:
        /*0018*/ 	.byte	0x04, 0x17
        /*001a*/ 	.short	(.L_13 - .L_12)
.L_12:
        /*001c*/ 	.word	0x00000000
        /*0020*/ 	.short	0x0002
        /*0022*/ 	.short	0x0010
        /*0024*/ 	.byte	0x00, 0xf0, 0x11, 0x00


	//----- nvinfo : EIATTR_KPARAM_INFO
	.align		4
.L_13:
        /*0028*/ 	.byte	0x04, 0x17
        /*002a*/ 	.short	(.L_15 - .L_14)
.L_14:
        /*002c*/ 	.word	0x00000000
        /*0030*/ 	.short	0x0001
        /*0032*/ 	.short	0x0008
        /*0034*/ 	.byte	0x00, 0xf4, 0x21, 0x00


	//----- nvinfo : EIATTR_KPARAM_INFO
	.align		4
.L_15:
        /*0038*/ 	.byte	0x04, 0x17
        /*003a*/ 	.short	(.L_17 - .L_16)
.L_16:
        /*003c*/ 	.word	0x00000000
        /*0040*/ 	.short	0x0000
        /*0042*/ 	.short	0x0000
        /*0044*/ 	.byte	0x00, 0xf4, 0x21, 0x00


	//----- nvinfo : EIATTR_SPARSE_MMA_MASK
	.align		4
.L_17:
        /*0048*/ 	.byte	0x03, 0x50
        /*004a*/ 	.short	0x0000


	//----- nvinfo : EIATTR_MAXREG_COUNT
	.align		4
        /*004c*/ 	.byte	0x03, 0x1b
        /*004e*/ 	.short	0x00ff


	//----- nvinfo : EIATTR_EXIT_INSTR_OFFSETS
	.align		4
        /*0050*/ 	.byte	0x04, 0x1c
        /*0052*/ 	.short	(.L_19 - .L_18)


	//   ....[0]....
.L_18:
        /*0054*/ 	.word	0x00000610


	//   ....[1]....
        /*0058*/ 	.word	0x00000660


	//----- nvinfo : EIATTR_REQNTID
	.align		4
.L_19:
        /*005c*/ 	.byte	0x04, 0x10
        /*005e*/ 	.short	(.L_21 - .L_20)
.L_20:
        /*0060*/ 	.word	0x00000080
        /*0064*/ 	.word	0x00000001
        /*0068*/ 	.word	0x00000001


	//----- nvinfo : EIATTR_CBANK_PARAM_SIZE
	.align		4
.L_21:
        /*006c*/ 	.byte	0x03, 0x19
        /*006e*/ 	.short	0x0018


	//----- nvinfo : EIATTR_PARAM_CBANK
	.align		4
        /*0070*/ 	.byte	0x04, 0x0a
        /*0072*/ 	.short	(.L_23 - .L_22)
	.align		4
.L_22:
        /*0074*/ 	.word	index@(.nv.constant0.triton_poi_fused__native_batch_norm_legit_no_training_convolution_relu_30)
        /*0078*/ 	.short	0x0210
        /*007a*/ 	.short	0x0018


	//----- nvinfo : EIATTR_SW_WAR
	.align		4
.L_23:
        /*007c*/ 	.byte	0x04, 0x36
        /*007e*/ 	.short	(.L_25 - .L_24)
.L_24:
        /*0080*/ 	.word	0x00000008
.L_25:


//--------------------- .nv.callgraph             --------------------------
	.section	.nv.callgraph,"",@"SHT_CUDA_CALLGRAPH"
	.align	4
	.sectionentsize	8
	.align		4
        /*0000*/ 	.word	0x00000000
	.align		4
        /*0004*/ 	.word	0xffffffff
	.align		4
        /*0008*/ 	.word	0x00000000
	.align		4
        /*000c*/ 	.word	0xfffffffe
	.align		4
        /*0010*/ 	.word	0x00000000
	.align		4
        /*0014*/ 	.word	0xfffffffd
	.align		4
        /*0018*/ 	.word	0x00000000
	.align		4
        /*001c*/ 	.word	0xfffffffc


//--------------------- .text.triton_poi_fused__native_batch_norm_legit_no_training_convolution_relu_30 --------------------------
	.section	.text.triton_poi_fused__native_batch_norm_legit_no_training_convolution_relu_30,"ax",@progbits
	.sectionflags	@"SHF_BARRIERS=1"
	.align	128
        .global         triton_poi_fused__native_batch_norm_legit_no_training_convolution_relu_30
        .type           triton_poi_fused__native_batch_norm_legit_no_training_convolution_relu_30,@function
        .size           triton_poi_fused__native_batch_norm_legit_no_training_convolution_relu_30,(.L_x_1 - triton_poi_fused__native_batch_norm_legit_no_training_convolution_relu_30)
        .other          triton_poi_fused__native_batch_norm_legit_no_training_convolution_relu_30,@"STO_CUDA_ENTRY STV_DEFAULT"
triton_poi_fused__native_batch_norm_legit_no_training_convolution_relu_30:
.text.triton_poi_fused__native_batch_norm_legit_no_training_convolution_relu_30:
[----:B------:R-:W0:Y:S01]  /*0000*/  LDC R1, c[0x0][0x28] ;  /* 0x00000a00ff017b82 */ /* 0x000e220000000800 */
[----:B------:R-:W1:Y:S07]  /*0010*/  S2R R0, SR_CTAID.X ;  /* 0x0000000000007919 */ /* 0x000e6e0000002500 */
[----:B------:R-:W2:Y:S01]  /*0020*/  LDC.64 R14, c[0x0][0x210] ;  /* 0x00008400ff0e7b82 */ /* 0x000ea20000000a00 */
[----:B------:R-:W-:Y:S01]  /*0030*/  IMAD.MOV.U32 R19, RZ, RZ, RZ ;  /* 0x000000ffff137224 */ /* 0x000fe200078e00ff */
[----:B------:R-:W-:Y:S01]  /*0040*/  ULDC.64 UR6, c[0x0][0x208] ;  /* 0x0000820000067ab9 */ /* 0x000fe20000000a00 */
[----:B------:R-:W3:Y:S01]  /*0050*/  S2R R17, SR_TID.X ;  /* 0x0000000000117919 */ /* 0x000ee20000002100 */
[----:B------:R-:W4:Y:S01]  /*0060*/  S2R R18, SR_CTAID.Y ;  /* 0x0000000000127919 */ /* 0x000f220000002600 */
[----:B------:R-:W-:-:S02]  /*0070*/  IMAD.MOV.U32 R20, RZ, RZ, RZ ;  /* 0x000000ffff147224 */ /* 0x000fc400078e00ff */
[----:B-1----:R-:W-:Y:S01]  /*0080*/  IMAD.SHL.U32 R0, R0, 0x8, RZ ;  /* 0x0000000800007824 */ /* 0x002fe200078e00ff */
[----:B---3--:R-:W-:-:S04]  /*0090*/  SHF.R.U32.HI R21, RZ, 0x3, R17 ;  /* 0x00000003ff157819 */ /* 0x008fc80000011611 */
[----:B------:R-:W-:Y:S01]  /*00a0*/  LOP3.LUT R6, R0, 0x7, R17, 0xf8, !PT ;  /* 0x0000000700067812 */ /* 0x000fe200078ef811 */
[----:B----4-:R-:W-:Y:S01]  /*00b0*/  IMAD.SHL.U32 R16, R18, 0x80, RZ ;  /* 0x0000008012107824 */ /* 0x010fe200078e00ff */
[----:B------:R-:W-:Y:S02]  /*00c0*/  SGXT.U32 R21, R21, 0x4 ;  /* 0x000000041515781a */ /* 0x000fe40000000000 */
[----:B------:R-:W-:Y:S02]  /*00d0*/  ISETP.GE.AND P0, PT, R6, 0x7, PT ;  /* 0x000000070600780c */ /* 0x000fe40003f06270 */
[----:B------:R-:W-:Y:S02]  /*00e0*/  LOP3.LUT R2, R16, R21, RZ, 0xfc, !PT ;  /* 0x0000001510027212 */ /* 0x000fe400078efcff */
[----:B------:R-:W-:Y:S02]  /*00f0*/  LOP3.LUT R3, R16, 0x10, R21, 0xfe, !PT ;  /* 0x0000001010037812 */ /* 0x000fe400078efe15 */
[----:B------:R-:W-:Y:S01]  /*0100*/  LOP3.LUT R4, R16, 0x20, R21, 0xfe, !PT ;  /* 0x0000002010047812 */ /* 0x000fe200078efe15 */
[--C-:B------:R-:W-:Y:S01]  /*0110*/  IMAD R27, R2, 0x7, R6.reuse ;  /* 0x00000007021b7824 */ /* 0x100fe200078e0206 */
[----:B------:R-:W-:Y:S01]  /*0120*/  LOP3.LUT R7, R16, 0x30, R21, 0xfe, !PT ;  /* 0x0000003010077812 */ /* 0x000fe200078efe15 */
[--C-:B------:R-:W-:Y:S01]  /*0130*/  IMAD R3, R3, 0x7, R6.reuse ;  /* 0x0000000703037824 */ /* 0x100fe200078e0206 */
[----:B------:R-:W-:Y:S01]  /*0140*/  LOP3.LUT R9, R16, 0x40, R21, 0xfe, !PT ;  /* 0x0000004010097812 */ /* 0x000fe200078efe15 */
[--C-:B------:R-:W-:Y:S01]  /*0150*/  IMAD R5, R4, 0x7, R6.reuse ;  /* 0x0000000704057824 */ /* 0x100fe200078e0206 */
[----:B------:R-:W-:Y:S01]  /*0160*/  LOP3.LUT R11, R16, 0x50, R21, 0xfe, !PT ;  /* 0x00000050100b7812 */ /* 0x000fe200078efe15 */
[----:B------:R-:W-:Y:S01]  /*0170*/  IMAD R7, R7, 0x7, R6 ;  /* 0x0000000707077824 */ /* 0x000fe200078e0206 */
[----:B------:R-:W-:Y:S01]  /*0180*/  LOP3.LUT R13, R16, 0x60, R21, 0xfe, !PT ;  /* 0x00000060100d7812 */ /* 0x000fe200078efe15 */
[----:B--2---:R-:W-:Y:S01]  /*0190*/  IMAD.WIDE R26, R27, 0x4, R14 ;  /* 0x000000041b1a7825 */ /* 0x004fe200078e020e */
[----:B------:R-:W-:-:S03]  /*01a0*/  LOP3.LUT R23, R16, 0x70, R21, 0xfe, !PT ;  /* 0x0000007010177812 */ /* 0x000fc600078efe15 */
[--C-:B------:R-:W-:Y:S01]  /*01b0*/  IMAD R9, R9, 0x7, R6.reuse ;  /* 0x0000000709097824 */ /* 0x100fe200078e0206 */
[----:B------:R1:W2:Y:S01]  /*01c0*/  @!P0 LDG.E.EL R19, desc[UR6][R26.64] ;  /* 0x000000061a138981 */ /* 0x0002a2000c2e1900 */
[--C-:B------:R-:W-:Y:S02]  /*01d0*/  IMAD R11, R11, 0x7, R6.reuse ;  /* 0x000000070b0b7824 */ /* 0x100fe400078e0206 */
[--C-:B------:R-:W-:Y:S02]  /*01e0*/  IMAD R13, R13, 0x7, R6.reuse ;  /* 0x000000070d0d7824 */ /* 0x100fe400078e0206 */
[----:B------:R-:W-:Y:S02]  /*01f0*/  IMAD R23, R23, 0x7, R6 ;  /* 0x0000000717177824 */ /* 0x000fe400078e0206 */
[----:B------:R-:W-:Y:S01]  /*0200*/  IMAD.WIDE R2, R3, 0x4, R14 ;  /* 0x0000000403027825 */ /* 0x000fe200078e020e */
[----:B------:R-:W-:-:S03]  /*0210*/  CS2R R24, SRZ ;  /* 0x0000000000187805 */ /* 0x000fc6000001ff00 */
[--C-:B------:R-:W-:Y:S01]  /*0220*/  IMAD.WIDE R4, R5, 0x4, R14.reuse ;  /* 0x0000000405047825 */ /* 0x100fe200078e020e */
[----:B-1----:R-:W-:Y:S01]  /*0230*/  CS2R R26, SRZ ;  /* 0x00000000001a7805 */ /* 0x002fe2000001ff00 */
[----:B------:R1:W3:Y:S02]  /*0240*/  @!P0 LDG.E.EL R20, desc[UR6][R2.64] ;  /* 0x0000000602148981 */ /* 0x0002e4000c2e1900 */
[----:B------:R-:W-:-:S04]  /*0250*/  IMAD.WIDE R6, R7, 0x4, R14 ;  /* 0x0000000407067825 */ /* 0x000fc800078e020e */
[--C-:B------:R-:W-:Y:S01]  /*0260*/  IMAD.WIDE R8, R9, 0x4, R14.reuse ;  /* 0x0000000409087825 */ /* 0x100fe200078e020e */
[----:B------:R-:W4:Y:S03]  /*0270*/  @!P0 LDG.E.EL R24, desc[UR6][R6.64] ;  /* 0x0000000606188981 */ /* 0x000f26000c2e1900 */
[----:B------:R-:W-:-:S04]  /*0280*/  IMAD.WIDE R10, R11, 0x4, R14 ;  /* 0x000000040b0a7825 */ /* 0x000fc800078e020e */
[--C-:B------:R-:W-:Y:S01]  /*0290*/  IMAD.WIDE R12, R13, 0x4, R14.reuse ;  /* 0x000000040d0c7825 */ /* 0x100fe200078e020e */
[----:B------:R-:W5:Y:S03]  /*02a0*/  @!P0 LDG.E.EL R25, desc[UR6][R10.64] ;  /* 0x000000060a198981 */ /* 0x000f66000c2e1900 */
[----:B------:R-:W-:Y:S01]  /*02b0*/  IMAD.WIDE R14, R23, 0x4, R14 ;  /* 0x00000004170e7825 */ /* 0x000fe200078e020e */
[----:B------:R-:W5:Y:S03]  /*02c0*/  @!P0 LDG.E.EL R27, desc[UR6][R12.64] ;  /* 0x000000060c1b8981 */ /* 0x000f66000c2e1900 */
[----:B------:R-:W-:Y:S01]  /*02d0*/  IMAD.MOV.U32 R22, RZ, RZ, RZ ;  /* 0x000000ffff167224 */ /* 0x000fe200078e00ff */
[----:B------:R-:W5:Y:S01]  /*02e0*/  @!P0 LDG.E.EL R26, desc[UR6][R14.64] ;  /* 0x000000060e1a8981 */ /* 0x000f62000c2e1900 */
[----:B------:R-:W-:-:S04]  /*02f0*/  IMAD.MOV.U32 R23, RZ, RZ, RZ ;  /* 0x000000ffff177224 */ /* 0x000fc800078e00ff */
[----:B------:R1:W5:Y:S04]  /*0300*/  @!P0 LDG.E.EL R22, desc[UR6][R4.64] ;  /* 0x0000000604168981 */ /* 0x000368000c2e1900 */
[----:B------:R1:W5:Y:S01]  /*0310*/  @!P0 LDG.E.EL R23, desc[UR6][R8.64] ;  /* 0x0000000608178981 */ /* 0x000362000c2e1900 */
[----:B------:R-:W1:Y:S02]  /*0320*/  S2UR UR5, SR_CgaCtaId ;  /* 0x00000000000579c3 */ /* 0x000e640000008800 */
[----:B-1----:R-:W-:Y:S01]  /*0330*/  IMAD.SHL.U32 R2, R17, 0x80, RZ ;  /* 0x0000008011027824 */ /* 0x002fe200078e00ff */
[----:B------:R-:W-:-:S04]  /*0340*/  UMOV UR4, 0x400 ;  /* 0x0000040000047882 */ /* 0x000fc80000000000 */
[----:B------:R-:W-:-:S04]  /*0350*/  LOP3.LUT R2, R2, 0x380, RZ, 0xc0, !PT ;  /* 0x0000038002027812 */ /* 0x000fc800078ec0ff */
[----:B------:R-:W-:-:S04]  /*0360*/  LOP3.LUT R21, R2, R21, RZ, 0xfc, !PT ;  /* 0x0000001502157212 */ /* 0x000fc800078efcff */
[----:B------:R-:W-:Y:S01]  /*0370*/  LEA.HI R21, R2, R21, RZ, 0x1b ;  /* 0x0000001502157211 */ /* 0x000fe200078fd8ff */
[----:B0-----:R-:W-:-:S06]  /*0380*/  UPRMT UR4, UR5, 0x654, UR4 ;  /* 0x0000065405047896 */ /* 0x001fcc0008000004 */
[----:B------:R-:W-:Y:S01]  /*0390*/  LEA R21, R21, UR4, 0x2 ;  /* 0x0000000415157c11 */ /* 0x000fe2000f8e10ff */
[----:B------:R-:W-:Y:S01]  /*03a0*/  IMAD.SHL.U32 R3, R17, 0x4, RZ ;  /* 0x0000000411037824 */ /* 0x000fe200078e00ff */
[----:B------:R-:W-:-:S04]  /*03b0*/  SHF.R.U32.HI R2, RZ, 0x3, R17 ;  /* 0x00000003ff027819 */ /* 0x000fc80000011611 */
[----:B------:R-:W-:Y:S02]  /*03c0*/  LOP3.LUT R5, R2, 0xc, RZ, 0xc0, !PT ;  /* 0x0000000c02057812 */ /* 0x000fe400078ec0ff */
[----:B------:R-:W-:-:S05]  /*03d0*/  LOP3.LUT R8, R3, 0x1fc, RZ, 0xc0, !PT ;  /* 0x000001fc03087812 */ /* 0x000fca00078ec0ff */
[----:B------:R-:W-:Y:S01]  /*03e0*/  IMAD.IADD R5, R8, 0x1, R5 ;  /* 0x0000000108057824 */ /* 0x000fe200078e0205 */
[----:B------:R-:W-:-:S04]  /*03f0*/  SHF.R.S32.HI R18, RZ, 0x18, R18 ;  /* 0x00000018ff127819 */ /* 0x000fc80000011412 */
[----:B------:R-:W-:Y:S02]  /*0400*/  LEA R5, R5, UR4, 0x2 ;  /* 0x0000000405057c11 */ /* 0x000fe4000f8e10ff */
[----:B------:R-:W-:Y:S02]  /*0410*/  LOP3.LUT R16, R16, 0x7c, R3, 0xf8, !PT ;  /* 0x0000007c10107812 */ /* 0x000fe400078ef803 */
[----:B------:R-:W-:-:S04]  /*0420*/  SGXT R3, R18, 0x1 ;  /* 0x000000011203781a */ /* 0x000fc80000000200 */
[----:B------:R-:W-:Y:S02]  /*0430*/  LEA.HI R10, R3, R16, RZ, 0x7 ;  /* 0x00000010030a7211 */ /* 0x000fe400078f38ff */
[----:B------:R-:W0:Y:S02]  /*0440*/  LDC.64 R2, c[0x0][0x218] ;  /* 0x00008600ff027b82 */ /* 0x000e240000000a00 */
[----:B------:R-:W-:Y:S02]  /*0450*/  LOP3.LUT R9, R10, 0xffffff80, RZ, 0xc0, !PT ;  /* 0xffffff800a097812 */ /* 0x000fe400078ec0ff */
[----:B------:R-:W-:-:S03]  /*0460*/  SHF.R.U32.HI R17, RZ, 0x5, R17 ;  /* 0x00000005ff117819 */ /* 0x000fc60000011611 */
[----:B------:R-:W-:Y:S01]  /*0470*/  IMAD.IADD R11, R16, 0x1, -R9 ;  /* 0x00000001100b7824 */ /* 0x000fe200078e0a09 */
[----:B------:R-:W-:Y:S02]  /*0480*/  SGXT.U32 R9, R17, 0x2 ;  /* 0x000000021109781a */ /* 0x000fe40000000000 */
[----:B------:R-:W-:Y:S02]  /*0490*/  LOP3.LUT R12, R8, 0x200, RZ, 0xfc, !PT ;  /* 0x00000200080c7812 */ /* 0x000fe400078efcff */
[----:B------:R-:W-:Y:S02]  /*04a0*/  LOP3.LUT R9, R0, R9, RZ, 0xfc, !PT ;  /* 0x0000000900097212 */ /* 0x000fe400078efcff */
[----:B------:R-:W-:Y:S02]  /*04b0*/  SHF.R.S32.HI R10, RZ, 0x7, R10 ;  /* 0x00000007ff0a7819 */ /* 0x000fe4000001140a */
[C---:B------:R-:W-:Y:S02]  /*04c0*/  LOP3.LUT R0, R9.reuse, 0x4, RZ, 0xfc, !PT ;  /* 0x0000000409007812 */ /* 0x040fe400078efcff */
[----:B------:R-:W-:Y:S01]  /*04d0*/  SHF.R.U32.HI R12, RZ, 0x5, R12 ;  /* 0x00000005ff0c7819 */ /* 0x000fe2000001160c */
[----:B------:R-:W-:Y:S01]  /*04e0*/  IMAD R10, R10, 0x380, R11 ;  /* 0x000003800a0a7824 */ /* 0x000fe200078e020b */
[----:B------:R-:W-:-:S02]  /*04f0*/  ISETP.GE.AND P1, PT, R9, 0x7, PT ;  /* 0x000000070900780c */ /* 0x000fc40003f26270 */
[----:B------:R-:W-:Y:S02]  /*0500*/  ISETP.GE.AND P0, PT, R0, 0x7, PT ;  /* 0x000000070000780c */ /* 0x000fe40003f06270 */
[----:B------:R-:W-:Y:S01]  /*0510*/  LOP3.LUT R11, R12, 0x1c, RZ, 0xc0, !PT ;  /* 0x0000001c0c0b7812 */ /* 0x000fe200078ec0ff */
[----:B------:R-:W-:-:S04]  /*0520*/  IMAD R9, R9, 0x80, R10 ;  /* 0x0000008009097824 */ /* 0x000fc800078e020a */
[----:B------:R-:W-:Y:S02]  /*0530*/  IMAD.IADD R11, R8, 0x1, R11 ;  /* 0x00000001080b7824 */ /* 0x000fe400078e020b */
[----:B0-----:R-:W-:-:S03]  /*0540*/  IMAD.WIDE R8, R9, 0x4, R2 ;  /* 0x0000000409087825 */ /* 0x001fc600078e0202 */
[----:B------:R-:W-:Y:S01]  /*0550*/  LEA R11, R11, UR4, 0x2 ;  /* 0x000000040b0b7c11 */ /* 0x000fe2000f8e10ff */
[----:B--2---:R-:W-:Y:S04]  /*0560*/  STS [R21], R19 ;  /* 0x0000001315007388 */ /* 0x004fe80000000800 */
[----:B---3--:R-:W-:Y:S04]  /*0570*/  STS [R21+0x40], R20 ;  /* 0x0000401415007388 */ /* 0x008fe80000000800 */
[----:B----4-:R-:W-:Y:S04]  /*0580*/  STS [R21+0xc0], R24 ;  /* 0x0000c01815007388 */ /* 0x010fe80000000800 */
[----:B-----5:R-:W-:Y:S04]  /*0590*/  STS [R21+0x140], R25 ;  /* 0x0001401915007388 */ /* 0x020fe80000000800 */
[----:B------:R-:W-:Y:S04]  /*05a0*/  STS [R21+0x180], R27 ;  /* 0x0001801b15007388 */ /* 0x000fe80000000800 */
[----:B------:R-:W-:Y:S04]  /*05b0*/  STS [R21+0x1c0], R26 ;  /* 0x0001c01a15007388 */ /* 0x000fe80000000800 */
[----:B------:R-:W-:Y:S04]  /*05c0*/  STS [R21+0x80], R22 ;  /* 0x0000801615007388 */ /* 0x000fe80000000800 */
[----:B------:R-:W-:Y:S01]  /*05d0*/  STS [R21+0x100], R23 ;  /* 0x0001001715007388 */ /* 0x000fe20000000800 */
[----:B------:R-:W-:Y:S06]  /*05e0*/  BAR.SYNC.DEFER_BLOCKING 0x0 ;  /* 0x0000000000007b1d */ /* 0x000fec0000010000 */
[----:B------:R-:W0:Y:S04]  /*05f0*/  LDS.128 R4, [R5] ;  /* 0x0000000005047984 */ /* 0x000e280000000c00 */
[----:B0-----:R0:W-:Y:S02]  /*0600*/  @!P1 STG.E.128 desc[UR6][R8.64], R4 ;  /* 0x0000000408009986 */ /* 0x0011e4000c101d06 */
[----:B0-----:R-:W-:Y:S05]  /*0610*/  @P0 EXIT ;  /* 0x000000000000094d */ /* 0x001fea0003800000 */
[----:B------:R-:W1:Y:S01]  /*0620*/  LDS.128 R12, [R11+0x800] ;  /* 0x000800000b0c7984 */ /* 0x000e620000000c00 */
[----:B0-----:R-:W-:-:S04]  /*0630*/  IMAD R5, R0, 0x80, R10 ;  /* 0x0000008000057824 */ /* 0x001fc800078e020a */
[----:B------:R-:W-:-:S05]  /*0640*/  IMAD.WIDE R2, R5, 0x4, R2 ;  /* 0x0000000405027825 */ /* 0x000fca00078e0202 */
[----:B-1----:R-:W-:Y:S01]  /*0650*/  STG.E.128 desc[UR6][R2.64], R12 ;  /* 0x0000000c02007986 */ /* 0x002fe2000c101d06 */
[----:B------:R-:W-:Y:S05]  /*0660*/  EXIT ;  /* 0x000000000000794d */ /* 0x000fea0003800000 */
.L_x_0:
[----:B------:R-:W-:-:S00]  /*0670*/  BRA `(.L_x_0) ;  /* 0xfffffffc00fc7947 */ /* 0x000fc0000383ffff */
[----:B------:R-:W-:-:S00]  /*0680*/  NOP ;  /* 0x0000000000007918 */ /* 0x000fc00000000000 */
[----:B------:R-:W-:-:S00]  /*0690*/  NOP ;  /* 0x0000000000007918 */ /* 0x000fc00000000000 */
[----:B------:R-:W-:-:S00]  /*06a0*/  NOP ;  /* 0x0000000000007918 */ /* 0x000fc00000000000 */
[----:B------:R-:W-:-:S00]  /*06b0*/  NOP ;  /* 0x0000000000007918 */ /* 0x000fc00000000000 */
[----:B------:R-:W-:-:S00]  /*06c0*/  NOP ;  /* 0x0000000000007918 */ /* 0x000fc00000000000 */
[----:B------:R-:W-:-:S00]  /*06d0*/  NOP ;  /* 0x0000000000007918 */ /* 0x000fc00000000000 */
[----:B------:R-:W-:-:S00]  /*06e0*/  NOP ;  /* 0x0000000000007918 */ /* 0x000fc00000000000 */
[----:B------:R-:W-:-:S00]  /*06f0*/  NOP ;  /* 0x0000000000007918 */ /* 0x000fc00000000000 */
.L_x_1:


//--------------------- .nv.shared.triton_poi_fused__native_batch_norm_legit_no_training_convolution_relu_30 --------------------------
	.section	.nv.shared.triton_poi_fused__native_batch_norm_legit_no_training_convolution_relu_30,"aw",@nobits
	.sectionflags	@""
	.align	16
	.zero		1024


//--------------------- .nv.constant0.triton_poi_fused__native_batch_norm_legit_no_training_convolution_relu_30 --------------------------
	.section	.nv.constant0.triton_poi_fused__native_batch_norm_legit_no_training_convolution_relu_30,"a",@progbits
	.sectionflags	@""
	.align	4
.nv.constant0.triton_poi_fused__native_batch_norm_legit_no_training_convolution_relu_30:
	.zero		552
